//
// Generated by NVIDIA NVVM Compiler
//
// Compiler Build ID: CL-36424714
// Cuda compilation tools, release 13.0, V13.0.88
// Based on NVVM 20.0.0
//

.version 9.0
.target sm_100
.address_size 64

	// .globl	_Z15MatrixMulKernelPfS_S_iiimmm

.visible .entry _Z15MatrixMulKernelPfS_S_iiimmm(
	.param .u64 .ptr .align 1 _Z15MatrixMulKernelPfS_S_iiimmm_param_0,
	.param .u64 .ptr .align 1 _Z15MatrixMulKernelPfS_S_iiimmm_param_1,
	.param .u64 .ptr .align 1 _Z15MatrixMulKernelPfS_S_iiimmm_param_2,
	.param .u32 _Z15MatrixMulKernelPfS_S_iiimmm_param_3,
	.param .u32 _Z15MatrixMulKernelPfS_S_iiimmm_param_4,
	.param .u32 _Z15MatrixMulKernelPfS_S_iiimmm_param_5,
	.param .u64 _Z15MatrixMulKernelPfS_S_iiimmm_param_6,
	.param .u64 _Z15MatrixMulKernelPfS_S_iiimmm_param_7,
	.param .u64 _Z15MatrixMulKernelPfS_S_iiimmm_param_8
)
{
	.reg .pred 	%p<10>;
	.reg .b32 	%r<31>;
	.reg .b32 	%f<112>;
	.reg .b64 	%rd<74>;

	ld.param.u64 	%rd18, [_Z15MatrixMulKernelPfS_S_iiimmm_param_0];
	ld.param.u64 	%rd19, [_Z15MatrixMulKernelPfS_S_iiimmm_param_1];
	ld.param.u64 	%rd20, [_Z15MatrixMulKernelPfS_S_iiimmm_param_2];
	ld.param.u32 	%r18, [_Z15MatrixMulKernelPfS_S_iiimmm_param_4];
	ld.param.u64 	%rd21, [_Z15MatrixMulKernelPfS_S_iiimmm_param_6];
	ld.param.u64 	%rd22, [_Z15MatrixMulKernelPfS_S_iiimmm_param_7];
	ld.param.u64 	%rd23, [_Z15MatrixMulKernelPfS_S_iiimmm_param_8];
	mov.u32 	%r19, %ctaid.x;
	mov.u32 	%r20, %ntid.x;
	mov.u32 	%r21, %tid.x;
	mad.lo.s32 	%r1, %r19, %r20, %r21;
	mov.u32 	%r22, %ctaid.y;
	mov.u32 	%r23, %ntid.y;
	mov.u32 	%r24, %tid.y;
	mad.lo.s32 	%r2, %r22, %r23, %r24;
	setp.lt.s32 	%p1, %r18, 1;
	mov.f32 	%f111, 0f00000000;
	@%p1 bra 	$L__BB0_13;
	cvta.to.global.u64 	%rd1, %rd18;
	cvta.to.global.u64 	%rd2, %rd19;
	cvt.u64.u32 	%rd24, %r2;
	mul.lo.s64 	%rd3, %rd21, %rd24;
	mul.wide.s32 	%rd25, %r1, 4;
	add.s64 	%rd4, %rd2, %rd25;
	and.b32  	%r3, %r18, 15;
	setp.lt.u32 	%p2, %r18, 16;
	mov.f32 	%f111, 0f00000000;
	mov.b32 	%r28, 0;
	@%p2 bra 	$L__BB0_4;
	and.b32  	%r28, %r18, 2147483632;
	neg.s32 	%r26, %r28;
	shl.b64 	%rd5, %rd22, 4;
	add.s64 	%rd26, %rd3, %rd1;
	add.s64 	%rd70, %rd26, 32;
	mov.f32 	%f111, 0f00000000;
	mov.u64 	%rd71, %rd4;
$L__BB0_3:
	.pragma "nounroll";
	ld.global.f32 	%f18, [%rd70+-32];
	ld.global.f32 	%f19, [%rd71];
	fma.rn.f32 	%f20, %f18, %f19, %f111;
	ld.global.f32 	%f21, [%rd70+-28];
	add.s64 	%rd27, %rd71, %rd22;
	ld.global.f32 	%f22, [%rd27];
	fma.rn.f32 	%f23, %f21, %f22, %f20;
	ld.global.f32 	%f24, [%rd70+-24];
	add.s64 	%rd28, %rd27, %rd22;
	ld.global.f32 	%f25, [%rd28];
	fma.rn.f32 	%f26, %f24, %f25, %f23;
	ld.global.f32 	%f27, [%rd70+-20];
	add.s64 	%rd29, %rd28, %rd22;
	ld.global.f32 	%f28, [%rd29];
	fma.rn.f32 	%f29, %f27, %f28, %f26;
	ld.global.f32 	%f30, [%rd70+-16];
	add.s64 	%rd30, %rd29, %rd22;
	ld.global.f32 	%f31, [%rd30];
	fma.rn.f32 	%f32, %f30, %f31, %f29;
	ld.global.f32 	%f33, [%rd70+-12];
	add.s64 	%rd31, %rd30, %rd22;
	ld.global.f32 	%f34, [%rd31];
	fma.rn.f32 	%f35, %f33, %f34, %f32;
	ld.global.f32 	%f36, [%rd70+-8];
	add.s64 	%rd32, %rd31, %rd22;
	ld.global.f32 	%f37, [%rd32];
	fma.rn.f32 	%f38, %f36, %f37, %f35;
	ld.global.f32 	%f39, [%rd70+-4];
	add.s64 	%rd33, %rd32, %rd22;
	ld.global.f32 	%f40, [%rd33];
	fma.rn.f32 	%f41, %f39, %f40, %f38;
	ld.global.f32 	%f42, [%rd70];
	add.s64 	%rd34, %rd33, %rd22;
	ld.global.f32 	%f43, [%rd34];
	fma.rn.f32 	%f44, %f42, %f43, %f41;
	ld.global.f32 	%f45, [%rd70+4];
	add.s64 	%rd35, %rd34, %rd22;
	ld.global.f32 	%f46, [%rd35];
	fma.rn.f32 	%f47, %f45, %f46, %f44;
	ld.global.f32 	%f48, [%rd70+8];
	add.s64 	%rd36, %rd35, %rd22;
	ld.global.f32 	%f49, [%rd36];
	fma.rn.f32 	%f50, %f48, %f49, %f47;
	ld.global.f32 	%f51, [%rd70+12];
	add.s64 	%rd37, %rd36, %rd22;
	ld.global.f32 	%f52, [%rd37];
	fma.rn.f32 	%f53, %f51, %f52, %f50;
	ld.global.f32 	%f54, [%rd70+16];
	add.s64 	%rd38, %rd37, %rd22;
	ld.global.f32 	%f55, [%rd38];
	fma.rn.f32 	%f56, %f54, %f55, %f53;
	ld.global.f32 	%f57, [%rd70+20];
	add.s64 	%rd39, %rd38, %rd22;
	ld.global.f32 	%f58, [%rd39];
	fma.rn.f32 	%f59, %f57, %f58, %f56;
	ld.global.f32 	%f60, [%rd70+24];
	add.s64 	%rd40, %rd39, %rd22;
	ld.global.f32 	%f61, [%rd40];
	fma.rn.f32 	%f62, %f60, %f61, %f59;
	ld.global.f32 	%f63, [%rd70+28];
	add.s64 	%rd41, %rd40, %rd22;
	ld.global.f32 	%f64, [%rd41];
	fma.rn.f32 	%f111, %f63, %f64, %f62;
	add.s32 	%r26, %r26, 16;
	add.s64 	%rd71, %rd71, %rd5;
	add.s64 	%rd70, %rd70, 64;
	setp.ne.s32 	%p3, %r26, 0;
	@%p3 bra 	$L__BB0_3;
$L__BB0_4:
	setp.eq.s32 	%p4, %r3, 0;
	@%p4 bra 	$L__BB0_13;
	add.s64 	%rd11, %rd1, %rd3;
	and.b32  	%r9, %r18, 7;
	setp.lt.u32 	%p5, %r3, 8;
	@%p5 bra 	$L__BB0_7;
	cvt.u64.u32 	%rd42, %r28;
	mul.wide.u32 	%rd43, %r28, 4;
	add.s64 	%rd44, %rd11, %rd43;
	ld.global.f32 	%f66, [%rd44];
	mad.lo.s64 	%rd45, %rd22, %rd42, %rd4;
	ld.global.f32 	%f67, [%rd45];
	fma.rn.f32 	%f68, %f66, %f67, %f111;
	ld.global.f32 	%f69, [%rd44+4];
	add.s64 	%rd46, %rd45, %rd22;
	ld.global.f32 	%f70, [%rd46];
	fma.rn.f32 	%f71, %f69, %f70, %f68;
	ld.global.f32 	%f72, [%rd44+8];
	add.s64 	%rd47, %rd46, %rd22;
	ld.global.f32 	%f73, [%rd47];
	fma.rn.f32 	%f74, %f72, %f73, %f71;
	ld.global.f32 	%f75, [%rd44+12];
	add.s64 	%rd48, %rd47, %rd22;
	ld.global.f32 	%f76, [%rd48];
	fma.rn.f32 	%f77, %f75, %f76, %f74;
	ld.global.f32 	%f78, [%rd44+16];
	add.s64 	%rd49, %rd48, %rd22;
	ld.global.f32 	%f79, [%rd49];
	fma.rn.f32 	%f80, %f78, %f79, %f77;
	ld.global.f32 	%f81, [%rd44+20];
	add.s64 	%rd50, %rd49, %rd22;
	ld.global.f32 	%f82, [%rd50];
	fma.rn.f32 	%f83, %f81, %f82, %f80;
	ld.global.f32 	%f84, [%rd44+24];
	add.s64 	%rd51, %rd50, %rd22;
	ld.global.f32 	%f85, [%rd51];
	fma.rn.f32 	%f86, %f84, %f85, %f83;
	ld.global.f32 	%f87, [%rd44+28];
	add.s64 	%rd52, %rd51, %rd22;
	ld.global.f32 	%f88, [%rd52];
	fma.rn.f32 	%f111, %f87, %f88, %f86;
	add.s32 	%r28, %r28, 8;
$L__BB0_7:
	setp.eq.s32 	%p6, %r9, 0;
	@%p6 bra 	$L__BB0_13;
	and.b32  	%r12, %r18, 3;
	setp.lt.u32 	%p7, %r9, 4;
	@%p7 bra 	$L__BB0_10;
	cvt.u64.u32 	%rd53, %r28;
	mul.wide.u32 	%rd54, %r28, 4;
	add.s64 	%rd55, %rd11, %rd54;
	ld.global.f32 	%f90, [%rd55];
	mad.lo.s64 	%rd56, %rd22, %rd53, %rd4;
	ld.global.f32 	%f91, [%rd56];
	fma.rn.f32 	%f92, %f90, %f91, %f111;
	ld.global.f32 	%f93, [%rd55+4];
	add.s64 	%rd57, %rd56, %rd22;
	ld.global.f32 	%f94, [%rd57];
	fma.rn.f32 	%f95, %f93, %f94, %f92;
	ld.global.f32 	%f96, [%rd55+8];
	add.s64 	%rd58, %rd57, %rd22;
	ld.global.f32 	%f97, [%rd58];
	fma.rn.f32 	%f98, %f96, %f97, %f95;
	ld.global.f32 	%f99, [%rd55+12];
	add.s64 	%rd59, %rd58, %rd22;
	ld.global.f32 	%f100, [%rd59];
	fma.rn.f32 	%f111, %f99, %f100, %f98;
	add.s32 	%r28, %r28, 4;
$L__BB0_10:
	setp.eq.s32 	%p8, %r12, 0;
	@%p8 bra 	$L__BB0_13;
	cvt.u64.u32 	%rd60, %r28;
	mul.wide.u32 	%rd61, %r28, 4;
	add.s64 	%rd62, %rd3, %rd61;
	add.s64 	%rd73, %rd1, %rd62;
	mul.wide.s32 	%rd63, %r1, 4;
	mad.lo.s64 	%rd64, %rd22, %rd60, %rd63;
	add.s64 	%rd72, %rd2, %rd64;
	neg.s32 	%r30, %r12;
$L__BB0_12:
	.pragma "nounroll";
	ld.global.f32 	%f101, [%rd73];
	ld.global.f32 	%f102, [%rd72];
	fma.rn.f32 	%f111, %f101, %f102, %f111;
	add.s64 	%rd73, %rd73, 4;
	add.s64 	%rd72, %rd72, %rd22;
	add.s32 	%r30, %r30, 1;
	setp.ne.s32 	%p9, %r30, 0;
	@%p9 bra 	$L__BB0_12;
$L__BB0_13:
	cvta.to.global.u64 	%rd65, %rd20;
	cvt.u64.u32 	%rd66, %r2;
	mad.lo.s64 	%rd67, %rd23, %rd66, %rd65;
	mul.wide.s32 	%rd68, %r1, 4;
	add.s64 	%rd69, %rd67, %rd68;
	st.global.f32 	[%rd69], %f111;
	ret;

}


// ===== COMPILED SASS (sm_100) =====

	.target	sm_100

	.elftype	@"ET_EXEC"


//--------------------- .note.nv.tkinfo           --------------------------
	.section	.note.nv.tkinfo,"",@"SHT_NOTE"
	.sectionflags	@"SHF_NOTE_NV_TKINFO"
	.tkinfo
        /*0018*/ 	.word	0x00000002
        /*0030*/ 	.string	""
        /*0030*/ 	.string	"ptxas"
        /*0030*/ 	.string	"Cuda compilation tools, release 13.0, V13.0.88"
        /*0030*/ 	.string	"Build cuda_13.0.r13.0/compiler.36424714_0"
        /*0030*/ 	.string	"-arch sm_100 -m 64 "



//--------------------- .note.nv.cuinfo           --------------------------
	.section	.note.nv.cuinfo,"",@"SHT_NOTE"
	.sectionflags	@"SHF_NOTE_NV_CUINFO"
        /*0018*/ 	.short	0x0002
        /*001a*/ 	.short	0x0064
        /*001c*/ 	.short	0x0082
	.zero		2


//--------------------- .nv.info                  --------------------------
	.section	.nv.info,"",@"SHT_CUDA_INFO"
	.align	4


	//----- nvinfo : EIATTR_REGCOUNT
	.align		4
        /*0000*/ 	.byte	0x04, 0x2f
        /*0002*/ 	.short	(.L_1 - .L_0)
	.align		4
.L_0:
        /*0004*/ 	.word	index@(_Z15MatrixMulKernelPfS_S_iiimmm)
        /*0008*/ 	.word	0x00000020


	//----- nvinfo : EIATTR_FRAME_SIZE
	.align		4
.L_1:
        /*000c*/ 	.byte	0x04, 0x11
        /*000e*/ 	.short	(.L_3 - .L_2)
	.align		4
.L_2:
        /*0010*/ 	.word	index@(_Z15MatrixMulKernelPfS_S_iiimmm)
        /*0014*/ 	.word	0x00000000


	//----- nvinfo : EIATTR_MIN_STACK_SIZE
	.align		4
.L_3:
        /*0018*/ 	.byte	0x04, 0x12
        /*001a*/ 	.short	(.L_5 - .L_4)
	.align		4
.L_4:
        /*001c*/ 	.word	index@(_Z15MatrixMulKernelPfS_S_iiimmm)
        /*0020*/ 	.word	0x00000000
.L_5:


//--------------------- .nv.compat                --------------------------
	.section	.nv.compat,"",@"SHT_CUDA_COMPAT_INFO"
	.align	4
        /*0000*/ 	.byte	0x02, 0x09, 0x00, 0x00, 0x02, 0x02, 0x01, 0x00, 0x02, 0x05, 0x05, 0x00, 0x03, 0x07, 0x01, 0x01
        /*0010*/ 	.byte	0x02, 0x03, 0x00, 0x00, 0x02, 0x06, 0x01, 0x00, 0x04, 0x0b, 0x08, 0x00, 0x09, 0x00, 0x00, 0x00
        /*0020*/ 	.byte	0x00, 0x00, 0x00, 0x00


//--------------------- .nv.info._Z15MatrixMulKernelPfS_S_iiimmm --------------------------
	.section	.nv.info._Z15MatrixMulKernelPfS_S_iiimmm,"",@"SHT_CUDA_INFO"
	.sectionflags	@""
	.align	4


	//----- nvinfo : EIATTR_CUDA_API_VERSION
	.align		4
        /*0000*/ 	.byte	0x04, 0x37
        /*0002*/ 	.short	(.L_7 - .L_6)
.L_6:
        /*0004*/ 	.word	0x00000082


	//----- nvinfo : EIATTR_KPARAM_INFO
	.align		4
.L_7:
        /*0008*/ 	.byte	0x04, 0x17
        /*000a*/ 	.short	(.L_9 - .L_8)
.L_8:
        /*000c*/ 	.word	0x00000000
        /*0010*/ 	.short	0x0008
        /*0012*/ 	.short	0x0038
        /*0014*/ 	.byte	0x00, 0xf0, 0x21, 0x00


	//----- nvinfo : EIATTR_KPARAM_INFO
	.align		4
.L_9:
        /*0018*/ 	.byte	0x04, 0x17
        /*001a*/ 	.short	(.L_11 - .L_10)
.L_10:
        /*001c*/ 	.word	0x00000000
        /*0020*/ 	.short	0x0007
        /*0022*/ 	.short	0x0030
        /*0024*/ 	.byte	0x00, 0xf0, 0x21, 0x00


	//----- nvinfo : EIATTR_KPARAM_INFO
	.align		4
.L_11:
        /*0028*/ 	.byte	0x04, 0x17
        /*002a*/ 	.short	(.L_13 - .L_12)
.L_12:
        /*002c*/ 	.word	0x00000000
        /*0030*/ 	.short	0x0006
        /*0032*/ 	.short	0x0028
        /*0034*/ 	.byte	0x00, 0xf0, 0x21, 0x00


	//----- nvinfo : EIATTR_KPARAM_INFO
	.align		4
.L_13:
        /*0038*/ 	.byte	0x04, 0x17
        /*003a*/ 	.short	(.L_15 - .L_14)
.L_14:
        /*003c*/ 	.word	0x00000000
        /*0040*/ 	.short	0x0005
        /*0042*/ 	.short	0x0020
        /*0044*/ 	.byte	0x00, 0xf0, 0x11, 0x00


	//----- nvinfo : EIATTR_KPARAM_INFO
	.align		4
.L_15:
        /*0048*/ 	.byte	0x04, 0x17
        /*004a*/ 	.short	(.L_17 - .L_16)
.L_16:
        /*004c*/ 	.word	0x00000000
        /*0050*/ 	.short	0x0004
        /*0052*/ 	.short	0x001c
        /*0054*/ 	.byte	0x00, 0xf0, 0x11, 0x00


	//----- nvinfo : EIATTR_KPARAM_INFO
	.align		4
.L_17:
        /*0058*/ 	.byte	0x04, 0x17
        /*005a*/ 	.short	(.L_19 - .L_18)
.L_18:
        /*005c*/ 	.word	0x00000000
        /*0060*/ 	.short	0x0003
        /*0062*/ 	.short	0x0018
        /*0064*/ 	.byte	0x00, 0xf0, 0x11, 0x00


	//----- nvinfo : EIATTR_KPARAM_INFO
	.align		4
.L_19:
        /*0068*/ 	.byte	0x04, 0x17
        /*006a*/ 	.short	(.L_21 - .L_20)
.L_20:
        /*006c*/ 	.word	0x00000000
        /*0070*/ 	.short	0x0002
        /*0072*/ 	.short	0x0010
        /*0074*/ 	.byte	0x00, 0xf5, 0x21, 0x00


	//----- nvinfo : EIATTR_KPARAM_INFO
	.align		4
.L_21:
        /*0078*/ 	.byte	0x04, 0x17
        /*007a*/ 	.short	(.L_23 - .L_22)
.L_22:
        /*007c*/ 	.word	0x00000000
        /*0080*/ 	.short	0x0001
        /*0082*/ 	.short	0x0008
        /*0084*/ 	.byte	0x00, 0xf5, 0x21, 0x00


	//----- nvinfo : EIATTR_KPARAM_INFO
	.align		4
.L_23:
        /*0088*/ 	.byte	0x04, 0x17
        /*008a*/ 	.short	(.L_25 - .L_24)
.L_24:
        /*008c*/ 	.word	0x00000000
        /*0090*/ 	.short	0x0000
        /*0092*/ 	.short	0x0000
        /*0094*/ 	.byte	0x00, 0xf5, 0x21, 0x00


	//----- nvinfo : EIATTR_SPARSE_MMA_MASK
	.align		4
.L_25:
        /*0098*/ 	.byte	0x03, 0x50
        /*009a*/ 	.short	0x0000


	//----- nvinfo : EIATTR_MAXREG_COUNT
	.align		4
        /*009c*/ 	.byte	0x03, 0x1b
        /*009e*/ 	.short	0x00ff


	//----- nvinfo : EIATTR_MERCURY_ISA_VERSION
	.align		4
        /*00a0*/ 	.byte	0x03, 0x5f
        /*00a2*/ 	.short	0x0101


	//----- nvinfo : EIATTR_VRC_CTA_INIT_COUNT
	.align		4
        /*00a4*/ 	.byte	0x02, 0x4a
	.zero		1
	.zero		1


	//----- nvinfo : EIATTR_EXIT_INSTR_OFFSETS
	.align		4
        /*00a8*/ 	.byte	0x04, 0x1c
        /*00aa*/ 	.short	(.L_27 - .L_26)


	//   ....[0]....
.L_26:
        /*00ac*/ 	.word	0x00000e90


	//----- nvinfo : EIATTR_CBANK_PARAM_SIZE
	.align		4
.L_27:
        /*00b0*/ 	.byte	0x03, 0x19
        /*00b2*/ 	.short	0x0040


	//----- nvinfo : EIATTR_PARAM_CBANK
	.align		4
        /*00b4*/ 	.byte	0x04, 0x0a
        /*00b6*/ 	.short	(.L_29 - .L_28)
	.align		4
.L_28:
        /*00b8*/ 	.word	index@(.nv.constant0._Z15MatrixMulKernelPfS_S_iiimmm)
        /*00bc*/ 	.short	0x0380
        /*00be*/ 	.short	0x0040


	//----- nvinfo : EIATTR_SW_WAR
	.align		4
.L_29:
        /*00c0*/ 	.byte	0x04, 0x36
        /*00c2*/ 	.short	(.L_31 - .L_30)
.L_30:
        /*00c4*/ 	.word	0x00000008
.L_31:


//--------------------- .nv.callgraph             --------------------------
	.section	.nv.callgraph,"",@"SHT_CUDA_CALLGRAPH"
	.align	4
	.sectionentsize	8
	.align		4
        /*0000*/ 	.word	0x00000000
	.align		4
        /*0004*/ 	.word	0xffffffff
	.align		4
        /*0008*/ 	.word	0x00000000
	.align		4
        /*000c*/ 	.word	0xfffffffe
	.align		4
        /*0010*/ 	.word	0x00000000
	.align		4
        /*0014*/ 	.word	0xfffffffd
	.align		4
        /*0018*/ 	.word	0x00000000
	.align		4
        /*001c*/ 	.word	0xfffffffc


//--------------------- .text._Z15MatrixMulKernelPfS_S_iiimmm --------------------------
	.section	.text._Z15MatrixMulKernelPfS_S_iiimmm,"ax",@progbits
	.align	128
        .global         _Z15MatrixMulKernelPfS_S_iiimmm
        .type           _Z15MatrixMulKernelPfS_S_iiimmm,@function
        .size           _Z15MatrixMulKernelPfS_S_iiimmm,(.L_x_7 - _Z15MatrixMulKernelPfS_S_iiimmm)
        .other          _Z15MatrixMulKernelPfS_S_iiimmm,@"STO_CUDA_ENTRY STV_DEFAULT"
_Z15MatrixMulKernelPfS_S_iiimmm:
.text._Z15MatrixMulKernelPfS_S_iiimmm:
[----:B------:R-:W-:Y:S01]  /*0000*/  LDC R1, c[0x0][0x37c] ;  /* 0x0000df00ff017b82 */ /* 0x000fe20000000800 */
[----:B------:R-:W0:Y:S01]  /*0010*/  S2R R5, SR_TID.Y ;  /* 0x0000000000057919 */ /* 0x000e220000002200 */
[----:B------:R-:W1:Y:S06]  /*0020*/  LDCU UR4, c[0x0][0x39c] ;  /* 0x00007380ff0477ac */ /* 0x000e6c0008000800 */
[----:B------:R-:W2:Y:S01]  /*0030*/  LDC R0, c[0x0][0x360] ;  /* 0x0000d800ff007b82 */ /* 0x000ea20000000800 */
[----:B------:R-:W2:Y:S01]  /*0040*/  S2R R3, SR_TID.X ;  /* 0x0000000000037919 */ /* 0x000ea20000002100 */
[----:B------:R-:W3:Y:S06]  /*0050*/  LDCU.64 UR8, c[0x0][0x358] ;  /* 0x00006b00ff0877ac */ /* 0x000eec0008000a00 */
[----:B------:R-:W0:Y:S08]  /*0060*/  S2UR UR6, SR_CTAID.Y ;  /* 0x00000000000679c3 */ /* 0x000e300000002600 */
[----:B------:R-:W0:Y:S01]  /*0070*/  LDC R2, c[0x0][0x364] ;  /* 0x0000d900ff027b82 */ /* 0x000e220000000800 */
[----:B-1----:R-:W-:-:S07]  /*0080*/  UISETP.GE.AND UP0, UPT, UR4, 0x1, UPT ;  /* 0x000000010400788c */ /* 0x002fce000bf06270 */
[----:B------:R-:W2:Y:S01]  /*0090*/  S2UR UR5, SR_CTAID.X ;  /* 0x00000000000579c3 */ /* 0x000ea20000002500 */
[----:B0-----:R-:W-:Y:S02]  /*00a0*/  IMAD R2, R2, UR6, R5 ;  /* 0x0000000602027c24 */ /* 0x001fe4000f8e0205 */
[----:B------:R-:W-:Y:S02]  /*00b0*/  IMAD.MOV.U32 R5, RZ, RZ, RZ ;  /* 0x000000ffff057224 */ /* 0x000fe400078e00ff */
[----:B--2---:R-:W-:Y:S01]  /*00c0*/  IMAD R0, R0, UR5, R3 ;  /* 0x0000000500007c24 */ /* 0x004fe2000f8e0203 */
[----:B---3--:R-:W-:Y:S06]  /*00d0*/  BRA.U !UP0, `(.L_x_0) ;  /* 0x0000000d08547547 */ /* 0x008fec000b800000 */
[----:B------:R-:W0:Y:S01]  /*00e0*/  LDC.64 R14, c[0x0][0x388] ;  /* 0x0000e200ff0e7b82 */ /* 0x000e220000000a00 */
[----:B------:R-:W1:Y:S01]  /*00f0*/  LDCU.64 UR6, c[0x0][0x3a8] ;  /* 0x00007500ff0677ac */ /* 0x000e620008000a00 */
[----:B------:R-:W-:Y:S01]  /*0100*/  CS2R R4, SRZ ;  /* 0x0000000000047805 */ /* 0x000fe2000001ff00 */
[----:B------:R-:W-:Y:S02]  /*0110*/  UISETP.GE.U32.AND UP1, UPT, UR4, 0x10, UPT ;  /* 0x000000100400788c */ /* 0x000fe4000bf26070 */
[----:B------:R-:W-:-:S04]  /*0120*/  ULOP3.LUT UR5, UR4, 0xf, URZ, 0xc0, !UPT ;  /* 0x0000000f04057892 */ /* 0x000fc8000f8ec0ff */
[----:B------:R-:W-:Y:S01]  /*0130*/  UISETP.NE.AND UP0, UPT, UR5, URZ, UPT ;  /* 0x000000ff0500728c */ /* 0x000fe2000bf05270 */
[----:B-1----:R-:W-:-:S04]  /*0140*/  IMAD.WIDE.U32 R10, R2, UR6, RZ ;  /* 0x00000006020a7c25 */ /* 0x002fc8000f8e00ff */
[----:B------:R-:W-:Y:S02]  /*0150*/  IMAD R13, R2, UR7, R11 ;  /* 0x00000007020d7c24 */ /* 0x000fe4000f8e020b */
[----:B0-----:R-:W-:Y:S01]  /*0160*/  IMAD.WIDE R14, R0, 0x4, R14 ;  /* 0x00000004000e7825 */ /* 0x001fe200078e020e */
[----:B------:R-:W-:Y:S06]  /*0170*/  BRA.U !UP1, `(.L_x_1) ;  /* 0x0000000509907547 */ /* 0x000fec000b800000 */
[----:B------:R-:W0:Y:S01]  /*0180*/  LDCU.64 UR10, c[0x0][0x380] ;  /* 0x00007000ff0a77ac */ /* 0x000e220008000a00 */
[----:B------:R-:W1:Y:S01]  /*0190*/  LDC.64 R16, c[0x0][0x3b0] ;  /* 0x0000ec00ff107b82 */ /* 0x000e620000000a00 */
[----:B------:R-:W-:Y:S01]  /*01a0*/  IMAD.MOV.U32 R5, RZ, RZ, RZ ;  /* 0x000000ffff057224 */ /* 0x000fe200078e00ff */
[----:B------:R-:W-:Y:S01]  /*01b0*/  MOV R6, R14 ;  /* 0x0000000e00067202 */ /* 0x000fe20000000f00 */
[----:B------:R-:W-:Y:S01]  /*01c0*/  ULOP3.LUT UR6, UR4, 0x7ffffff0, URZ, 0xc0, !UPT ;  /* 0x7ffffff004067892 */ /* 0x000fe2000f8ec0ff */
[----:B------:R-:W-:-:S03]  /*01d0*/  IMAD.MOV.U32 R3, RZ, RZ, R15 ;  /* 0x000000ffff037224 */ /* 0x000fc600078e000f */
[----:B------:R-:W-:Y:S02]  /*01e0*/  UIADD3 UR7, UPT, UPT, -UR6, URZ, URZ ;  /* 0x000000ff06077290 */ /* 0x000fe4000fffe1ff */
[----:B------:R-:W-:Y:S01]  /*01f0*/  IMAD.U32 R4, RZ, RZ, UR6 ;  /* 0x00000006ff047e24 */ /* 0x000fe2000f8e00ff */
[----:B0-----:R-:W-:-:S04]  /*0200*/  IADD3 R7, P0, PT, R10, UR10, RZ ;  /* 0x0000000a0a077c10 */ /* 0x001fc8000ff1e0ff */
[----:B------:R-:W-:Y:S02]  /*0210*/  IADD3 R7, P1, PT, R7, 0x20, RZ ;  /* 0x0000002007077810 */ /* 0x000fe40007f3e0ff */
[----:B-1----:R-:W-:Y:S02]  /*0220*/  SHF.L.U64.HI R8, R16, 0x4, R17 ;  /* 0x0000000410087819 */ /* 0x002fe40000010211 */
[----:B------:R-:W-:-:S09]  /*0230*/  IADD3.X R22, PT, PT, RZ, UR11, R13, P1, P0 ;  /* 0x0000000bff167c10 */ /* 0x000fd20008fe040d */
.L_x_2:
[----:B------:R-:W-:Y:S01]  /*0240*/  MOV R18, R7 ;  /* 0x0000000700127202 */ /* 0x000fe20000000f00 */
[----:B------:R-:W-:Y:S01]  /*0250*/  IMAD.MOV.U32 R19, RZ, RZ, R22 ;  /* 0x000000ffff137224 */ /* 0x000fe200078e0016 */
[----:B------:R-:W-:Y:S02]  /*0260*/  MOV R7, R3 ;  /* 0x0000000300077202 */ /* 0x000fe40000000f00 */
[----:B------:R-:W-:Y:S02]  /*0270*/  IADD3 R22, P0, PT, R6, R16, RZ ;  /* 0x0000001006167210 */ /* 0x000fe40007f1e0ff */
[----:B------:R-:W2:Y:S04]  /*0280*/  LDG.E R28, desc[UR8][R18.64+-0x20] ;  /* 0xffffe008121c7981 */ /* 0x000ea8000c1e1900 */
[----:B------:R-:W2:Y:S01]  /*0290*/  LDG.E R27, desc[UR8][R6.64] ;  /* 0x00000008061b7981 */ /* 0x000ea2000c1e1900 */
[----:B------:R-:W-:-:S03]  /*02a0*/  IMAD.X R23, R3, 0x1, R17, P0 ;  /* 0x0000000103177824 */ /* 0x000fc600000e0611 */
[----:B------:R-:W3:Y:S04]  /*02b0*/  LDG.E R29, desc[UR8][R18.64+-0x1c] ;  /* 0xffffe408121d7981 */ /* 0x000ee8000c1e1900 */
[----:B------:R0:W3:Y:S01]  /*02c0*/  LDG.E R26, desc[UR8][R22.64] ;  /* 0x00000008161a7981 */ /* 0x0000e2000c1e1900 */
[----:B------:R-:W-:-:S03]  /*02d0*/  IADD3 R24, P0, PT, R22, R16, RZ ;  /* 0x0000001016187210 */ /* 0x000fc60007f1e0ff */
[----:B------:R-:W4:Y:S01]  /*02e0*/  LDG.E R9, desc[UR8][R18.64+-0x18] ;  /* 0xffffe80812097981 */ /* 0x000f22000c1e1900 */
[----:B------:R-:W-:-:S05]  /*02f0*/  IADD3.X R25, PT, PT, R23, R17, RZ, P0, !PT ;  /* 0x0000001117197210 */ /* 0x000fca00007fe4ff */
[----:B------:R1:W4:Y:S01]  /*0300*/  LDG.E R7, desc[UR8][R24.64] ;  /* 0x0000000818077981 */ /* 0x000322000c1e1900 */
[----:B------:R-:W-:-:S05]  /*0310*/  IADD3 R20, P0, PT, R24, R16, RZ ;  /* 0x0000001018147210 */ /* 0x000fca0007f1e0ff */
[----:B------:R-:W-:Y:S01]  /*0320*/  IMAD.X R21, R25, 0x1, R17, P0 ;  /* 0x0000000119157824 */ /* 0x000fe200000e0611 */
[----:B0-----:R-:W-:-:S04]  /*0330*/  IADD3 R22, P0, PT, R20, R16, RZ ;  /* 0x0000001014167210 */ /* 0x001fc80007f1e0ff */
[----:B------:R-:W-:Y:S02]  /*0340*/  IADD3.X R23, PT, PT, R21, R17, RZ, P0, !PT ;  /* 0x0000001115177210 */ /* 0x000fe400007fe4ff */
[----:B-1----:R-:W-:-:S05]  /*0350*/  IADD3 R24, P0, PT, R22, R16, RZ ;  /* 0x0000001016187210 */ /* 0x002fca0007f1e0ff */
[----:B------:R-:W-:Y:S02]  /*0360*/  IMAD.X R25, R23, 0x1, R17, P0 ;  /* 0x0000000117197824 */ /* 0x000fe400000e0611 */
[----:B------:R-:W5:Y:S04]  /*0370*/  LDG.E R23, desc[UR8][R22.64] ;  /* 0x0000000816177981 */ /* 0x000f68000c1e1900 */
[----:B------:R-:W5:Y:S01]  /*0380*/  LDG.E R22, desc[UR8][R18.64+-0xc] ;  /* 0xfffff40812167981 */ /* 0x000f62000c1e1900 */
[----:B--2---:R-:W-:-:S03]  /*0390*/  FFMA R5, R28, R27, R5 ;  /* 0x0000001b1c057223 */ /* 0x004fc60000000005 */
[----:B------:R0:W2:Y:S04]  /*03a0*/  LDG.E R27, desc[UR8][R20.64] ;  /* 0x00000008141b7981 */ /* 0x0000a8000c1e1900 */
[----:B------:R-:W2:Y:S01]  /*03b0*/  LDG.E R28, desc[UR8][R18.64+-0x14] ;  /* 0xffffec08121c7981 */ /* 0x000ea2000c1e1900 */
[----:B---3--:R-:W-:-:S03]  /*03c0*/  FFMA R29, R29, R26, R5 ;  /* 0x0000001a1d1d7223 */ /* 0x008fc60000000005 */
[----:B------:R-:W5:Y:S01]  /*03d0*/  LDG.E R26, desc[UR8][R18.64+-0x10] ;  /* 0xfffff008121a7981 */ /* 0x000f62000c1e1900 */
[----:B0-----:R-:W-:-:S03]  /*03e0*/  IADD3 R20, P0, PT, R24, R16, RZ ;  /* 0x0000001018147210 */ /* 0x001fc60007f1e0ff */
[----:B------:R-:W3:Y:S01]  /*03f0*/  LDG.E R5, desc[UR8][R24.64] ;  /* 0x0000000818057981 */ /* 0x000ee2000c1e1900 */
[----:B------:R-:W-:Y:S01]  /*0400*/  IADD3.X R21, PT, PT, R25, R17, RZ, P0, !PT ;  /* 0x0000001119157210 */ /* 0x000fe200007fe4ff */
[----:B----4-:R-:W-:Y:S02]  /*0410*/  FFMA R29, R9, R7, R29 ;  /* 0x00000007091d7223 */ /* 0x010fe4000000001d */
[----:B------:R-:W4:Y:S04]  /*0420*/  LDG.E R9, desc[UR8][R18.64+-0x8] ;  /* 0xfffff80812097981 */ /* 0x000f28000c1e1900 */
[----:B------:R0:W4:Y:S04]  /*0430*/  LDG.E R7, desc[UR8][R20.64] ;  /* 0x0000000814077981 */ /* 0x000128000c1e1900 */
[----:B------:R-:W4:Y:S01]  /*0440*/  LDG.E R25, desc[UR8][R18.64+-0x4] ;  /* 0xfffffc0812197981 */ /* 0x000f22000c1e1900 */
[----:B--2---:R-:W-:Y:S01]  /*0450*/  FFMA R27, R28, R27, R29 ;  /* 0x0000001b1c1b7223 */ /* 0x004fe2000000001d */
[----:B------:R-:W-:-:S05]  /*0460*/  IADD3 R28, P0, PT, R20, R16, RZ ;  /* 0x00000010141c7210 */ /* 0x000fca0007f1e0ff */
[----:B------:R-:W-:Y:S02]  /*0470*/  IMAD.X R29, R21, 0x1, R17, P0 ;  /* 0x00000001151d7824 */ /* 0x000fe400000e0611 */
[----:B-----5:R-:W-:Y:S01]  /*0480*/  FFMA R23, R26, R23, R27 ;  /* 0x000000171a177223 */ /* 0x020fe2000000001b */
[-C--:B------:R-:W-:Y:S02]  /*0490*/  IADD3 R26, P0, PT, R28, R16.reuse, RZ ;  /* 0x000000101c1a7210 */ /* 0x080fe40007f1e0ff */
[----:B------:R-:W2:Y:S02]  /*04a0*/  LDG.E R24, desc[UR8][R28.64] ;  /* 0x000000081c187981 */ /* 0x000ea4000c1e1900 */
[----:B------:R-:W-:Y:S02]  /*04b0*/  IADD3.X R27, PT, PT, R29, R17, RZ, P0, !PT ;  /* 0x000000111d1b7210 */ /* 0x000fe400007fe4ff */
[----:B0-----:R-:W-:Y:S01]  /*04c0*/  IADD3 R20, P0, PT, R26, R16, RZ ;  /* 0x000000101a147210 */ /* 0x001fe20007f1e0ff */
[----:B---3--:R-:W-:-:S02]  /*04d0*/  FFMA R23, R22, R5, R23 ;  /* 0x0000000516177223 */ /* 0x008fc40000000017 */
[----:B------:R4:W3:Y:S02]  /*04e0*/  LDG.E R5, desc[UR8][R26.64] ;  /* 0x000000081a057981 */ /* 0x0008e4000c1e1900 */
[----:B------:R-:W-:Y:S01]  /*04f0*/  IMAD.X R21, R27, 0x1, R17, P0 ;  /* 0x000000011b157824 */ /* 0x000fe200000e0611 */
[----:B------:R-:W-:Y:S01]  /*0500*/  IADD3 R22, P0, PT, R20, R16, RZ ;  /* 0x0000001014167210 */ /* 0x000fe20007f1e0ff */
[----:B------:R-:W3:Y:S04]  /*0510*/  LDG.E R28, desc[UR8][R18.64] ;  /* 0x00000008121c7981 */ /* 0x000ee8000c1e1900 */
[----:B------:R2:W5:Y:S01]  /*0520*/  LDG.E R20, desc[UR8][R20.64] ;  /* 0x0000000814147981 */ /* 0x000562000c1e1900 */
[----:B----4-:R-:W-:Y:S01]  /*0530*/  FFMA R26, R9, R7, R23 ;  /* 0x00000007091a7223 */ /* 0x010fe20000000017 */
[----:B------:R-:W-:-:S02]  /*0540*/  IADD3.X R23, PT, PT, R21, R17, RZ, P0, !PT ;  /* 0x0000001115177210 */ /* 0x000fc400007fe4ff */
[----:B------:R-:W5:Y:S04]  /*0550*/  LDG.E R7, desc[UR8][R18.64+0x4] ;  /* 0x0000040812077981 */ /* 0x000f68000c1e1900 */
[----:B------:R0:W4:Y:S04]  /*0560*/  LDG.E R9, desc[UR8][R22.64] ;  /* 0x0000000816097981 */ /* 0x000128000c1e1900 */
[----:B------:R-:W4:Y:S01]  /*0570*/  LDG.E R29, desc[UR8][R18.64+0x8] ;  /* 0x00000808121d7981 */ /* 0x000f22000c1e1900 */
[----:B--2---:R-:W-:Y:S01]  /*0580*/  FFMA R21, R25, R24, R26 ;  /* 0x0000001819157223 */ /* 0x004fe2000000001a */
[----:B------:R-:W-:-:S05]  /*0590*/  IADD3 R24, P0, PT, R22, R16, RZ ;  /* 0x0000001016187210 */ /* 0x000fca0007f1e0ff */
[----:B------:R-:W-:Y:S01]  /*05a0*/  IMAD.X R25, R23, 0x1, R17, P0 ;  /* 0x0000000117197824 */ /* 0x000fe200000e0611 */
[----:B------:R-:W-:-:S04]  /*05b0*/  IADD3 R26, P0, PT, R24, R16, RZ ;  /* 0x00000010181a7210 */ /* 0x000fc80007f1e0ff */
[----:B------:R-:W-:Y:S01]  /*05c0*/  IADD3.X R27, PT, PT, R25, R17, RZ, P0, !PT ;  /* 0x00000011191b7210 */ /* 0x000fe200007fe4ff */
[----:B---3--:R-:W-:Y:S01]  /*05d0*/  FFMA R28, R28, R5, R21 ;  /* 0x000000051c1c7223 */ /* 0x008fe20000000015 */
[----:B0-----:R-:W-:Y:S01]  /*05e0*/  IADD3 R22, P0, PT, R26, R16, RZ ;  /* 0x000000101a167210 */ /* 0x001fe20007f1e0ff */
[----:B------:R-:W2:Y:S02]  /*05f0*/  LDG.E R24, desc[UR8][R24.64] ;  /* 0x0000000818187981 */ /* 0x000ea4000c1e1900 */
[----:B-----5:R-:W-:Y:S02]  /*0600*/  FFMA R28, R7, R20, R28 ;  /* 0x00000014071c7223 */ /* 0x020fe4000000001c */
[----:B------:R-:W-:Y:S01]  /*0610*/  IMAD.X R23, R27, 0x1, R17, P0 ;  /* 0x000000011b177824 */ /* 0x000fe200000e0611 */
[----:B------:R-:W2:Y:S01]  /*0620*/  LDG.E R5, desc[UR8][R18.64+0xc] ;  /* 0x00000c0812057981 */ /* 0x000ea2000c1e1900 */
[----:B------:R-:W-:-:S03]  /*0630*/  IADD3 R20, P0, PT, R22, R16, RZ ;  /* 0x0000001016147210 */ /* 0x000fc60007f1e0ff */
[----:B------:R-:W3:Y:S01]  /*0640*/  LDG.E R26, desc[UR8][R26.64] ;  /* 0x000000081a1a7981 */ /* 0x000ee2000c1e1900 */
[----:B------:R-:W-:Y:S01]  /*0650*/  IADD3.X R21, PT, PT, R23, R17, RZ, P0, !PT ;  /* 0x0000001117157210 */ /* 0x000fe200007fe4ff */
[----:B----4-:R-:W-:Y:S02]  /*0660*/  FFMA R9, R29, R9, R28 ;  /* 0x000000091d097223 */ /* 0x010fe4000000001c */
[----:B------:R-:W3:Y:S01]  /*0670*/  LDG.E R7, desc[UR8][R18.64+0x10] ;  /* 0x0000100812077981 */ /* 0x000ee2000c1e1900 */
[----:B------:R-:W-:-:S03]  /*0680*/  IADD3 R28, P0, PT, R20, R16, RZ ;  /* 0x00000010141c7210 */ /* 0x000fc60007f1e0ff */
[----:B------:R-:W4:Y:S04]  /*0690*/  LDG.E R22, desc[UR8][R22.64] ;  /* 0x0000000816167981 */ /* 0x000f28000c1e1900 */
[----:B------:R-:W4:Y:S01]  /*06a0*/  LDG.E R25, desc[UR8][R18.64+0x14] ;  /* 0x0000140812197981 */ /* 0x000f22000c1e1900 */
[----:B------:R-:W-:-:S03]  /*06b0*/  IMAD.X R29, R21, 0x1, R17, P0 ;  /* 0x00000001151d7824 */ /* 0x000fc600000e0611 */
[----:B------:R-:W5:Y:S04]  /*06c0*/  LDG.E R20, desc[UR8][R20.64] ;  /* 0x0000000814147981 */ /* 0x000f68000c1e1900 */
[----:B------:R-:W5:Y:S04]  /*06d0*/  LDG.E R28, desc[UR8][R28.64] ;  /* 0x000000081c1c7981 */ /* 0x000f68000c1e1900 */
[----:B------:R-:W5:Y:S04]  /*06e0*/  LDG.E R27, desc[UR8][R18.64+0x1c] ;  /* 0x00001c08121b7981 */ /* 0x000f68000c1e1900 */
[----:B------:R-:W5:Y:S01]  /*06f0*/  LDG.E R21, desc[UR8][R18.64+0x18] ;  /* 0x0000180812157981 */ /* 0x000f62000c1e1900 */
[----:B------:R-:W-:-:S04]  /*0700*/  UIADD3 UR7, UPT, UPT, UR7, 0x10, URZ ;  /* 0x0000001007077890 */ /* 0x000fc8000fffe0ff */
[----:B------:R-:W-:Y:S01]  /*0710*/  UISETP.NE.AND UP1, UPT, UR7, URZ, UPT ;  /* 0x000000ff0700728c */ /* 0x000fe2000bf25270 */
[----:B------:R-:W-:-:S05]  /*0720*/  LEA R6, P0, R16, R6, 0x4 ;  /* 0x0000000610067211 */ /* 0x000fca00078020ff */
[----:B------:R-:W-:Y:S02]  /*0730*/  IMAD.X R3, R3, 0x1, R8, P0 ;  /* 0x0000000103037824 */ /* 0x000fe400000e0608 */
[----:B--2---:R-:W-:-:S04]  /*0740*/  FFMA R24, R5, R24, R9 ;  /* 0x0000001805187223 */ /* 0x004fc80000000009 */
[----:B---3--:R-:W-:Y:S01]  /*0750*/  FFMA R24, R7, R26, R24 ;  /* 0x0000001a07187223 */ /* 0x008fe20000000018 */
[----:B------:R-:W-:-:S03]  /*0760*/  IADD3 R7, P1, PT, R18, 0x40, RZ ;  /* 0x0000004012077810 */ /* 0x000fc60007f3e0ff */
[----:B----4-:R-:W-:Y:S01]  /*0770*/  FFMA R24, R25, R22, R24 ;  /* 0x0000001619187223 */ /* 0x010fe20000000018 */
[----:B------:R-:W-:-:S03]  /*0780*/  IADD3.X R22, PT, PT, RZ, R19, RZ, P1, !PT ;  /* 0x00000013ff167210 */ /* 0x000fc60000ffe4ff */
[----:B-----5:R-:W-:-:S04]  /*0790*/  FFMA R20, R21, R20, R24 ;  /* 0x0000001415147223 */ /* 0x020fc80000000018 */
[----:B------:R-:W-:Y:S01]  /*07a0*/  FFMA R5, R27, R28, R20 ;  /* 0x0000001c1b057223 */ /* 0x000fe20000000014 */
[----:B------:R-:W-:Y:S06]  /*07b0*/  BRA.U UP1, `(.L_x_2) ;  /* 0xfffffff901a07547 */ /* 0x000fec000b83ffff */
.L_x_1:
[----:B------:R-:W-:Y:S05]  /*07c0*/  BRA.U !UP0, `(.L_x_0) ;  /* 0x0000000508987547 */ /* 0x000fea000b800000 */
[----:B------:R-:W0:Y:S01]  /*07d0*/  LDCU.64 UR10, c[0x0][0x380] ;  /* 0x00007000ff0a77ac */ /* 0x000e220008000a00 */
[----:B------:R-:W-:Y:S02]  /*07e0*/  UISETP.GE.U32.AND UP0, UPT, UR5, 0x8, UPT ;  /* 0x000000080500788c */ /* 0x000fe4000bf06070 */
[----:B------:R-:W-:-:S04]  /*07f0*/  ULOP3.LUT UR6, UR4, 0x7, URZ, 0xc0, !UPT ;  /* 0x0000000704067892 */ /* 0x000fc8000f8ec0ff */
[----:B------:R-:W-:Y:S01]  /*0800*/  UISETP.NE.AND UP1, UPT, UR6, URZ, UPT ;  /* 0x000000ff0600728c */ /* 0x000fe2000bf25270 */
[----:B0-----:R-:W-:-:S04]  /*0810*/  IADD3 R6, P0, PT, R10, UR10, RZ ;  /* 0x0000000a0a067c10 */ /* 0x001fc8000ff1e0ff */
[----:B------:R-:W-:Y:S01]  /*0820*/  IADD3.X R7, PT, PT, R13, UR11, RZ, P0, !PT ;  /* 0x0000000b0d077c10 */ /* 0x000fe200087fe4ff */
[----:B------:R-:W-:Y:S08]  /*0830*/  BRA.U !UP0, `(.L_x_3) ;  /* 0x0000000108ac7547 */ /* 0x000ff0000b800000 */
[----:B------:R-:W0:Y:S01]  /*0840*/  LDCU.64 UR12, c[0x0][0x3b0] ;  /* 0x00007600ff0c77ac */ /* 0x000e220008000a00 */
[----:B------:R-:W-:-:S05]  /*0850*/  IMAD.WIDE.U32 R8, R4, 0x4, R6 ;  /* 0x0000000404087825 */ /* 0x000fca00078e0006 */
[----:B------:R-:W2:Y:S04]  /*0860*/  LDG.E R22, desc[UR8][R8.64] ;  /* 0x0000000808167981 */ /* 0x000ea8000c1e1900 */
[----:B------:R-:W3:Y:S04]  /*0870*/  LDG.E R24, desc[UR8][R8.64+0x4] ;  /* 0x0000040808187981 */ /* 0x000ee8000c1e1900 */
[----:B------:R-:W4:Y:S01]  /*0880*/  LDG.E R25, desc[UR8][R8.64+0x8] ;  /* 0x0000080808197981 */ /* 0x000f22000c1e1900 */
[----:B0-----:R-:W-:-:S04]  /*0890*/  IMAD.WIDE.U32 R16, R4, UR12, R14 ;  /* 0x0000000c04107c25 */ /* 0x001fc8000f8e000e */
[----:B------:R-:W-:Y:S01]  /*08a0*/  IMAD R17, R4, UR13, R17 ;  /* 0x0000000d04117c24 */ /* 0x000fe2000f8e0211 */
[----:B------:R-:W-:-:S04]  /*08b0*/  IADD3 R28, P0, PT, R16, UR12, RZ ;  /* 0x0000000c101c7c10 */ /* 0x000fc8000ff1e0ff */
[----:B------:R0:W2:Y:S01]  /*08c0*/  LDG.E R23, desc[UR8][R16.64] ;  /* 0x0000000810177981 */ /* 0x0000a2000c1e1900 */
[----:B------:R-:W-:-:S05]  /*08d0*/  IADD3.X R29, PT, PT, R17, UR13, RZ, P0, !PT ;  /* 0x0000000d111d7c10 */ /* 0x000fca00087fe4ff */
[----:B------:R2:W3:Y:S01]  /*08e0*/  LDG.E R3, desc[UR8][R28.64] ;  /* 0x000000081c037981 */ /* 0x0004e2000c1e1900 */
[----:B------:R-:W-:-:S04]  /*08f0*/  IADD3 R26, P0, PT, R28, UR12, RZ ;  /* 0x0000000c1c1a7c10 */ /* 0x000fc8000ff1e0ff */
[----:B------:R-:W-:Y:S02]  /*0900*/  IADD3.X R27, PT, PT, R29, UR13, RZ, P0, !PT ;  /* 0x0000000d1d1b7c10 */ /* 0x000fe400087fe4ff */
[----:B------:R-:W-:-:S03]  /*0910*/  IADD3 R18, P0, PT, R26, UR12, RZ ;  /* 0x0000000c1a127c10 */ /* 0x000fc6000ff1e0ff */
[----:B------:R-:W4:Y:S01]  /*0920*/  LDG.E R26, desc[UR8][R26.64] ;  /* 0x000000081a1a7981 */ /* 0x000f22000c1e1900 */
[----:B------:R-:W-:Y:S02]  /*0930*/  IADD3.X R19, PT, PT, R27, UR13, RZ, P0, !PT ;  /* 0x0000000d1b137c10 */ /* 0x000fe400087fe4ff */
[----:B------:R-:W-:-:S03]  /*0940*/  IADD3 R20, P0, PT, R18, UR12, RZ ;  /* 0x0000000c12147c10 */ /* 0x000fc6000ff1e0ff */
[----:B------:R-:W5:Y:S01]  /*0950*/  LDG.E R18, desc[UR8][R18.64] ;  /* 0x0000000812127981 */ /* 0x000f62000c1e1900 */
[----:B------:R-:W-:Y:S02]  /*0960*/  IADD3.X R21, PT, PT, R19, UR13, RZ, P0, !PT ;  /* 0x0000000d13157c10 */ /* 0x000fe400087fe4ff */
[----:B0-----:R-:W-:Y:S01]  /*0970*/  IADD3 R16, P0, PT, R20, UR12, RZ ;  /* 0x0000000c14107c10 */ /* 0x001fe2000ff1e0ff */
[----:B------:R-:W5:Y:S03]  /*0980*/  LDG.E R27, desc[UR8][R8.64+0x10] ;  /* 0x00001008081b7981 */ /* 0x000f66000c1e1900 */
[----:B------:R-:W-:Y:S01]  /*0990*/  IADD3.X R17, PT, PT, R21, UR13, RZ, P0, !PT ;  /* 0x0000000d15117c10 */ /* 0x000fe200087fe4ff */
[----:B------:R-:W5:Y:S04]  /*09a0*/  LDG.E R20, desc[UR8][R20.64] ;  /* 0x0000000814147981 */ /* 0x000f68000c1e1900 */
[----:B------:R-:W5:Y:S04]  /*09b0*/  LDG.E R19, desc[UR8][R8.64+0xc] ;  /* 0x00000c0808137981 */ /* 0x000f68000c1e1900 */
[----:B------:R-:W5:Y:S01]  /*09c0*/  LDG.E R21, desc[UR8][R8.64+0x18] ;  /* 0x0000180808157981 */ /* 0x000f62000c1e1900 */
[----:B--2---:R-:W-:Y:S01]  /*09d0*/  FFMA R29, R22, R23, R5 ;  /* 0x00000017161d7223 */ /* 0x004fe20000000005 */
[----:B------:R-:W-:-:S02]  /*09e0*/  IADD3 R22, P0, PT, R16, UR12, RZ ;  /* 0x0000000c10167c10 */ /* 0x000fc4000ff1e0ff */
[----:B------:R3:W2:Y:S02]  /*09f0*/  LDG.E R5, desc[UR8][R16.64] ;  /* 0x0000000810057981 */ /* 0x0006a4000c1e1900 */
[----:B------:R-:W-:Y:S02]  /*0a00*/  IADD3.X R23, PT, PT, R17, UR13, RZ, P0, !PT ;  /* 0x0000000d11177c10 */ /* 0x000fe400087fe4ff */
[----:B------:R-:W-:Y:S01]  /*0a10*/  IADD3 R28, P0, PT, R22, UR12, RZ ;  /* 0x0000000c161c7c10 */ /* 0x000fe2000ff1e0ff */
[----:B---3--:R-:W-:Y:S01]  /*0a20*/  FFMA R17, R24, R3, R29 ;  /* 0x0000000318117223 */ /* 0x008fe2000000001d */
[----:B------:R-:W3:Y:S02]  /*0a30*/  LDG.E R16, desc[UR8][R8.64+0x1c] ;  /* 0x00001c0808107981 */ /* 0x000ee4000c1e1900 */
[----:B------:R-:W-:Y:S02]  /*0a40*/  IADD3.X R29, PT, PT, R23, UR13, RZ, P0, !PT ;  /* 0x0000000d171d7c10 */ /* 0x000fe400087fe4ff */
[----:B------:R-:W2:Y:S04]  /*0a50*/  LDG.E R24, desc[UR8][R8.64+0x14] ;  /* 0x0000140808187981 */ /* 0x000ea8000c1e1900 */
[----:B------:R-:W3:Y:S04]  /*0a60*/  LDG.E R3, desc[UR8][R22.64] ;  /* 0x0000000816037981 */ /* 0x000ee8000c1e1900 */
[----:B------:R-:W3:Y:S01]  /*0a70*/  LDG.E R28, desc[UR8][R28.64] ;  /* 0x000000081c1c7981 */ /* 0x000ee2000c1e1900 */
[----:B----4-:R-:W-:-:S04]  /*0a80*/  FFMA R26, R25, R26, R17 ;  /* 0x0000001a191a7223 */ /* 0x010fc80000000011 */
[----:B-----5:R-:W-:-:S04]  /*0a90*/  FFMA R18, R19, R18, R26 ;  /* 0x0000001213127223 */ /* 0x020fc8000000001a */
[----:B------:R-:W-:Y:S01]  /*0aa0*/  FFMA R27, R27, R20, R18 ;  /* 0x000000141b1b7223 */ /* 0x000fe20000000012 */
[----:B------:R-:W-:-:S03]  /*0ab0*/  IADD3 R4, PT, PT, R4, 0x8, RZ ;  /* 0x0000000804047810 */ /* 0x000fc60007ffe0ff */
[----:B--2---:R-:W-:-:S04]  /*0ac0*/  FFMA R24, R24, R5, R27 ;  /* 0x0000000518187223 */ /* 0x004fc8000000001b */
[----:B---3--:R-:W-:-:S04]  /*0ad0*/  FFMA R3, R21, R3, R24 ;  /* 0x0000000315037223 */ /* 0x008fc80000000018 */
[----:B------:R-:W-:-:S07]  /*0ae0*/  FFMA R5, R16, R28, R3 ;  /* 0x0000001c10057223 */ /* 0x000fce0000000003 */
.L_x_3:
[----:B------:R-:W-:Y:S05]  /*0af0*/  BRA.U !UP1, `(.L_x_0) ;  /* 0x0000000109cc7547 */ /* 0x000fea000b800000 */
[----:B------:R-:W-:Y:S02]  /*0b00*/  UISETP.GE.U32.AND UP0, UPT, UR6, 0x4, UPT ;  /* 0x000000040600788c */ /* 0x000fe4000bf06070 */
[----:B------:R-:W-:-:S04]  /*0b10*/  ULOP3.LUT UR4, UR4, 0x3, URZ, 0xc0, !UPT ;  /* 0x0000000304047892 */ /* 0x000fc8000f8ec0ff */
[----:B------:R-:W-:-:S03]  /*0b20*/  UISETP.NE.AND UP1, UPT, UR4, URZ, UPT ;  /* 0x000000ff0400728c */ /* 0x000fc6000bf25270 */
[----:B------:R-:W-:Y:S08]  /*0b30*/  BRA.U !UP0, `(.L_x_4) ;  /* 0x0000000108607547 */ /* 0x000ff0000b800000 */
[----:B------:R-:W0:Y:S01]  /*0b40*/  LDCU.64 UR6, c[0x0][0x3b0] ;  /* 0x00007600ff0677ac */ /* 0x000e220008000a00 */
[----:B------:R-:W-:-:S05]  /*0b50*/  IMAD.WIDE.U32 R6, R4, 0x4, R6 ;  /* 0x0000000404067825 */ /* 0x000fca00078e0006 */
[----:B------:R-:W2:Y:S04]  /*0b60*/  LDG.E R20, desc[UR8][R6.64] ;  /* 0x0000000806147981 */ /* 0x000ea8000c1e1900 */
[----:B------:R-:W3:Y:S04]  /*0b70*/  LDG.E R3, desc[UR8][R6.64+0x4] ;  /* 0x0000040806037981 */ /* 0x000ee8000c1e1900 */
[----:B------:R-:W4:Y:S01]  /*0b80*/  LDG.E R22, desc[UR8][R6.64+0x8] ;  /* 0x0000080806167981 */ /* 0x000f22000c1e1900 */
[----:B0-----:R-:W-:-:S03]  /*0b90*/  IMAD.WIDE.U32 R16, R4, UR6, R14 ;  /* 0x0000000604107c25 */ /* 0x001fc6000f8e000e */
[----:B------:R-:W5:Y:S01]  /*0ba0*/  LDG.E R24, desc[UR8][R6.64+0xc] ;  /* 0x00000c0806187981 */ /* 0x000f62000c1e1900 */
[----:B------:R-:W-:Y:S01]  /*0bb0*/  IMAD R19, R4, UR7, R17 ;  /* 0x0000000704137c24 */ /* 0x000fe2000f8e0211 */
[----:B------:R-:W-:Y:S01]  /*0bc0*/  IADD3 R8, P0, PT, R16, UR6, RZ ;  /* 0x0000000610087c10 */ /* 0x000fe2000ff1e0ff */
[----:B------:R-:W-:-:S03]  /*0bd0*/  IMAD.MOV.U32 R18, RZ, RZ, R16 ;  /* 0x000000ffff127224 */ /* 0x000fc600078e0010 */
[----:B------:R-:W-:Y:S02]  /*0be0*/  IADD3.X R9, PT, PT, R19, UR7, RZ, P0, !PT ;  /* 0x0000000713097c10 */ /* 0x000fe400087fe4ff */
[----:B------:R-:W-:Y:S01]  /*0bf0*/  IADD3 R14, P0, PT, R8, UR6, RZ ;  /* 0x00000006080e7c10 */ /* 0x000fe2000ff1e0ff */
[----:B------:R-:W2:Y:S03]  /*0c00*/  LDG.E R18, desc[UR8][R18.64] ;  /* 0x0000000812127981 */ /* 0x000ea6000c1e1900 */
[----:B------:R-:W-:Y:S01]  /*0c10*/  IADD3.X R15, PT, PT, R9, UR7, RZ, P0, !PT ;  /* 0x00000007090f7c10 */ /* 0x000fe200087fe4ff */
[----:B------:R-:W3:Y:S01]  /*0c20*/  LDG.E R8, desc[UR8][R8.64] ;  /* 0x0000000808087981 */ /* 0x000ee2000c1e1900 */
[----:B------:R-:W-:-:S03]  /*0c30*/  IADD3 R16, P0, PT, R14, UR6, RZ ;  /* 0x000000060e107c10 */ /* 0x000fc6000ff1e0ff */
[----:B------:R-:W4:Y:S01]  /*0c40*/  LDG.E R14, desc[UR8][R14.64] ;  /* 0x000000080e0e7981 */ /* 0x000f22000c1e1900 */
[----:B------:R-:W-:-:S05]  /*0c50*/  IADD3.X R17, PT, PT, R15, UR7, RZ, P0, !PT ;  /* 0x000000070f117c10 */ /* 0x000fca00087fe4ff */
[----:B------:R-:W5:Y:S01]  /*0c60*/  LDG.E R16, desc[UR8][R16.64] ;  /* 0x0000000810107981 */ /* 0x000f62000c1e1900 */
[----:B------:R-:W-:Y:S01]  /*0c70*/  IADD3 R4, PT, PT, R4, 0x4, RZ ;  /* 0x0000000404047810 */ /* 0x000fe20007ffe0ff */
[----:B--2---:R-:W-:-:S04]  /*0c80*/  FFMA R18, R20, R18, R5 ;  /* 0x0000001214127223 */ /* 0x004fc80000000005 */
[----:B---3--:R-:W-:-:S04]  /*0c90*/  FFMA R3, R3, R8, R18 ;  /* 0x0000000803037223 */ /* 0x008fc80000000012 */
[----:B----4-:R-:W-:-:S04]  /*0ca0*/  FFMA R3, R22, R14, R3 ;  /* 0x0000000e16037223 */ /* 0x010fc80000000003 */
[----:B-----5:R-:W-:-:S07]  /*0cb0*/  FFMA R5, R24, R16, R3 ;  /* 0x0000001018057223 */ /* 0x020fce0000000003 */
.L_x_4:
[----:B------:R-:W-:Y:S05]  /*0cc0*/  BRA.U !UP1, `(.L_x_0) ;  /* 0x0000000109587547 */ /* 0x000fea000b800000 */
[----:B------:R-:W0:Y:S01]  /*0cd0*/  LDCU.64 UR12, c[0x0][0x3b0] ;  /* 0x00007600ff0c77ac */ /* 0x000e220008000a00 */
[----:B------:R-:W-:Y:S01]  /*0ce0*/  IMAD.WIDE R6, R0, 0x4, RZ ;  /* 0x0000000400067825 */ /* 0x000fe200078e02ff */
[----:B------:R-:W1:Y:S03]  /*0cf0*/  LDCU.64 UR6, c[0x0][0x388] ;  /* 0x00007100ff0677ac */ /* 0x000e660008000a00 */
[----:B------:R-:W-:Y:S01]  /*0d00*/  IMAD.MOV.U32 R12, RZ, RZ, R10 ;  /* 0x000000ffff0c7224 */ /* 0x000fe200078e000a */
[----:B------:R-:W-:-:S03]  /*0d10*/  UIADD3 UR4, UPT, UPT, -UR4, URZ, URZ ;  /* 0x000000ff04047290 */ /* 0x000fc6000fffe1ff */
[----:B------:R-:W-:-:S04]  /*0d20*/  IMAD.WIDE.U32 R12, R4, 0x4, R12 ;  /* 0x00000004040c7825 */ /* 0x000fc800078e000c */
[----:B0-----:R-:W-:-:S04]  /*0d30*/  IMAD.WIDE.U32 R6, R4, UR12, R6 ;  /* 0x0000000c04067c25 */ /* 0x001fc8000f8e0006 */
[----:B------:R-:W-:Y:S01]  /*0d40*/  IMAD R4, R4, UR13, R7 ;  /* 0x0000000d04047c24 */ /* 0x000fe2000f8e0207 */
[----:B-1----:R-:W-:Y:S02]  /*0d50*/  IADD3 R8, P1, PT, R6, UR6, RZ ;  /* 0x0000000606087c10 */ /* 0x002fe4000ff3e0ff */
[----:B------:R-:W-:Y:S02]  /*0d60*/  IADD3 R6, P0, PT, R12, UR10, RZ ;  /* 0x0000000a0c067c10 */ /* 0x000fe4000ff1e0ff */
[----:B------:R-:W-:Y:S02]  /*0d70*/  IADD3.X R9, PT, PT, R4, UR7, RZ, P1, !PT ;  /* 0x0000000704097c10 */ /* 0x000fe40008ffe4ff */
[----:B------:R-:W-:-:S09]  /*0d80*/  IADD3.X R7, PT, PT, R13, UR11, RZ, P0, !PT ;  /* 0x0000000b0d077c10 */ /* 0x000fd200087fe4ff */
.L_x_5:
[----:B------:R0:W2:Y:S04]  /*0d90*/  LDG.E R4, desc[UR8][R6.64] ;  /* 0x0000000806047981 */ /* 0x0000a8000c1e1900 */
[----:B------:R1:W2:Y:S01]  /*0da0*/  LDG.E R3, desc[UR8][R8.64] ;  /* 0x0000000808037981 */ /* 0x0002a2000c1e1900 */
[----:B------:R-:W-:-:S04]  /*0db0*/  UIADD3 UR4, UPT, UPT, UR4, 0x1, URZ ;  /* 0x0000000104047890 */ /* 0x000fc8000fffe0ff */
[----:B------:R-:W-:Y:S01]  /*0dc0*/  UISETP.NE.AND UP0, UPT, UR4, URZ, UPT ;  /* 0x000000ff0400728c */ /* 0x000fe2000bf05270 */
[----:B0-----:R-:W-:Y:S02]  /*0dd0*/  IADD3 R6, P0, PT, R6, 0x4, RZ ;  /* 0x0000000406067810 */ /* 0x001fe40007f1e0ff */
[----:B-1----:R-:W-:Y:S02]  /*0de0*/  IADD3 R8, P1, PT, R8, UR12, RZ ;  /* 0x0000000c08087c10 */ /* 0x002fe4000ff3e0ff */
[----:B------:R-:W-:Y:S02]  /*0df0*/  IADD3.X R7, PT, PT, RZ, R7, RZ, P0, !PT ;  /* 0x00000007ff077210 */ /* 0x000fe400007fe4ff */
[----:B------:R-:W-:Y:S01]  /*0e00*/  IADD3.X R9, PT, PT, R9, UR13, RZ, P1, !PT ;  /* 0x0000000d09097c10 */ /* 0x000fe20008ffe4ff */
[----:B--2---:R-:W-:Y:S01]  /*0e10*/  FFMA R5, R4, R3, R5 ;  /* 0x0000000304057223 */ /* 0x004fe20000000005 */
[----:B------:R-:W-:Y:S07]  /*0e20*/  BRA.U UP0, `(.L_x_5) ;  /* 0xfffffffd00d87547 */ /* 0x000fee000b83ffff */
.L_x_0:
[----:B------:R-:W0:Y:S01]  /*0e30*/  LDC.64 R6, c[0x0][0x390] ;  /* 0x0000e400ff067b82 */ /* 0x000e220000000a00 */
[----:B------:R-:W0:Y:S02]  /*0e40*/  LDCU.64 UR4, c[0x0][0x3b8] ;  /* 0x00007700ff0477ac */ /* 0x000e240008000a00 */
[----:B0-----:R-:W-:-:S04]  /*0e50*/  IMAD.WIDE.U32 R6, R2, UR4, R6 ;  /* 0x0000000402067c25 */ /* 0x001fc8000f8e0006 */
[----:B------:R-:W-:Y:S02]  /*0e60*/  IMAD R7, R2, UR5, R7 ;  /* 0x0000000502077c24 */ /* 0x000fe4000f8e0207 */
[----:B------:R-:W-:-:S05]  /*0e70*/  IMAD.WIDE R2, R0, 0x4, R6 ;  /* 0x0000000400027825 */ /* 0x000fca00078e0206 */
[----:B------:R-:W-:Y:S01]  /*0e80*/  STG.E desc[UR8][R2.64], R5 ;  /* 0x0000000502007986 */ /* 0x000fe2000c101908 */
[----:B------:R-:W-:Y:S05]  /*0e90*/  EXIT ;  /* 0x000000000000794d */ /* 0x000fea0003800000 */
.L_x_6:
[----:B------:R-:W-:-:S00]  /*0ea0*/  BRA `(.L_x_6) ;  /* 0xfffffffc00fc7947 */ /* 0x000fc0000383ffff */
[----:B------:R-:W-:-:S00]  /*0eb0*/  NOP ;  /* 0x0000000000007918 */ /* 0x000fc00000000000 */
        /* <DEDUP_REMOVED lines=12> */
.L_x_7:


//--------------------- .nv.shared.reserved.0     --------------------------
	.section	.nv.shared.reserved.0,"aw",@nobits
	.weak		__nv_reservedSMEM_offset_0_alias
	.size		__nv_reservedSMEM_offset_0_alias, 0, 64
	.other		__nv_reservedSMEM_offset_0_alias,@"STO_CUDA_RESERVED_SHARED STV_DEFAULT"
__nv_reservedSMEM_offset_0_alias:
	.zero		0
	.zero		64


//--------------------- .nv.constant0._Z15MatrixMulKernelPfS_S_iiimmm --------------------------
	.section	.nv.constant0._Z15MatrixMulKernelPfS_S_iiimmm,"a",@progbits
	.sectionflags	@""
	.align	4
.nv.constant0._Z15MatrixMulKernelPfS_S_iiimmm:
	.zero		960


//--------------------- SYMBOLS --------------------------

	.type		.nv.reservedSmem.offset0,@object
	.size		.nv.reservedSmem.offset0,0x4
